//
// Generated by NVIDIA NVVM Compiler
//
// Compiler Build ID: CL-36424714
// Cuda compilation tools, release 13.0, V13.0.88
// Based on NVVM 20.0.0
//

.version 9.0
.target sm_100
.address_size 64

	// .globl	lambda_20630

.visible .entry lambda_20630(
	.param .align 8 .b8 lambda_20630_param_0[40],
	.param .align 8 .b8 lambda_20630_param_1[24],
	.param .align 8 .b8 lambda_20630_param_2[16]
)
.maxntid 128
{
	.reg .pred 	%p<15>;
	.reg .b32 	%r<71>;
	.reg .b64 	%rd<29>;
	.reg .b64 	%fd<113>;

	ld.param.u64 	%rd8, [lambda_20630_param_0+24];
	ld.param.u64 	%rd2, [lambda_20630_param_1+8];
	ld.param.u32 	%r2, [lambda_20630_param_1+16];
	ld.param.u64 	%rd3, [lambda_20630_param_2+8];
	ld.param.v2.u32 	{%r41, %r42}, [lambda_20630_param_0+32];
	mov.u32 	%r43, %ctaid.x;
	mov.u32 	%r44, %ntid.x;
	mov.u32 	%r3, %tid.x;
	mul.lo.s32 	%r4, %r43, %r44;
	add.s32 	%r5, %r4, %r3;
	setp.ge.s32 	%p1, %r5, %r41;
	@%p1 bra 	$L__BB0_18;
	mov.u32 	%r45, %tid.y;
	mov.u32 	%r46, %ntid.y;
	mov.u32 	%r47, %ctaid.y;
	mad.lo.s32 	%r6, %r47, %r46, %r45;
	setp.ge.s32 	%p2, %r6, %r42;
	@%p2 bra 	$L__BB0_18;
	mul.lo.s32 	%r7, %r41, %r6;
	add.s32 	%r8, %r7, %r5;
	cvta.to.global.u64 	%rd4, %rd8;
	cvta.to.global.u64 	%rd9, %rd3;
	mul.wide.u32 	%rd10, %r8, 8;
	add.s64 	%rd5, %rd9, %rd10;
	shr.u32 	%r48, %r2, 31;
	add.s32 	%r49, %r2, %r48;
	shr.s32 	%r9, %r49, 1;
	setp.le.s32 	%p3, %r9, %r5;
	sub.s32 	%r50, %r41, %r9;
	setp.lt.s32 	%p4, %r5, %r50;
	and.pred  	%p5, %p3, %p4;
	@%p5 bra 	$L__BB0_4;
	add.s64 	%rd12, %rd4, %rd10;
	ld.global.f64 	%fd14, [%rd12];
	st.global.f64 	[%rd5], %fd14;
	bra.uni 	$L__BB0_18;
$L__BB0_4:
	cvta.to.global.u64 	%rd6, %rd2;
	setp.lt.s32 	%p6, %r2, -1;
	mov.f64 	%fd111, 0d0000000000000000;
	@%p6 bra 	$L__BB0_17;
	neg.s32 	%r70, %r9;
	abs.s32 	%r51, %r9;
	add.s32 	%r52, %r9, %r51;
	add.s32 	%r11, %r52, 1;
	and.b32  	%r12, %r11, 15;
	setp.lt.u32 	%p7, %r52, 15;
	mov.f64 	%fd111, 0d0000000000000000;
	@%p7 bra 	$L__BB0_8;
	and.b32  	%r54, %r11, -16;
	neg.s32 	%r69, %r54;
	sub.s32 	%r67, %r8, %r9;
	mov.f64 	%fd111, 0d0000000000000000;
	mov.b32 	%r68, 0;
$L__BB0_7:
	.pragma "nounroll";
	mul.wide.s32 	%rd13, %r68, 8;
	add.s64 	%rd14, %rd6, %rd13;
	ld.global.f64 	%fd19, [%rd14];
	mul.wide.s32 	%rd15, %r67, 8;
	add.s64 	%rd16, %rd4, %rd15;
	ld.global.f64 	%fd20, [%rd16];
	fma.rn.f64 	%fd21, %fd19, %fd20, %fd111;
	ld.global.f64 	%fd22, [%rd14+8];
	ld.global.f64 	%fd23, [%rd16+8];
	fma.rn.f64 	%fd24, %fd22, %fd23, %fd21;
	ld.global.f64 	%fd25, [%rd14+16];
	ld.global.f64 	%fd26, [%rd16+16];
	fma.rn.f64 	%fd27, %fd25, %fd26, %fd24;
	ld.global.f64 	%fd28, [%rd14+24];
	ld.global.f64 	%fd29, [%rd16+24];
	fma.rn.f64 	%fd30, %fd28, %fd29, %fd27;
	ld.global.f64 	%fd31, [%rd14+32];
	ld.global.f64 	%fd32, [%rd16+32];
	fma.rn.f64 	%fd33, %fd31, %fd32, %fd30;
	ld.global.f64 	%fd34, [%rd14+40];
	ld.global.f64 	%fd35, [%rd16+40];
	fma.rn.f64 	%fd36, %fd34, %fd35, %fd33;
	ld.global.f64 	%fd37, [%rd14+48];
	ld.global.f64 	%fd38, [%rd16+48];
	fma.rn.f64 	%fd39, %fd37, %fd38, %fd36;
	ld.global.f64 	%fd40, [%rd14+56];
	ld.global.f64 	%fd41, [%rd16+56];
	fma.rn.f64 	%fd42, %fd40, %fd41, %fd39;
	ld.global.f64 	%fd43, [%rd14+64];
	ld.global.f64 	%fd44, [%rd16+64];
	fma.rn.f64 	%fd45, %fd43, %fd44, %fd42;
	ld.global.f64 	%fd46, [%rd14+72];
	ld.global.f64 	%fd47, [%rd16+72];
	fma.rn.f64 	%fd48, %fd46, %fd47, %fd45;
	ld.global.f64 	%fd49, [%rd14+80];
	ld.global.f64 	%fd50, [%rd16+80];
	fma.rn.f64 	%fd51, %fd49, %fd50, %fd48;
	ld.global.f64 	%fd52, [%rd14+88];
	ld.global.f64 	%fd53, [%rd16+88];
	fma.rn.f64 	%fd54, %fd52, %fd53, %fd51;
	ld.global.f64 	%fd55, [%rd14+96];
	ld.global.f64 	%fd56, [%rd16+96];
	fma.rn.f64 	%fd57, %fd55, %fd56, %fd54;
	ld.global.f64 	%fd58, [%rd14+104];
	ld.global.f64 	%fd59, [%rd16+104];
	fma.rn.f64 	%fd60, %fd58, %fd59, %fd57;
	ld.global.f64 	%fd61, [%rd14+112];
	ld.global.f64 	%fd62, [%rd16+112];
	fma.rn.f64 	%fd63, %fd61, %fd62, %fd60;
	add.s32 	%r70, %r70, 16;
	ld.global.f64 	%fd64, [%rd14+120];
	ld.global.f64 	%fd65, [%rd16+120];
	fma.rn.f64 	%fd111, %fd64, %fd65, %fd63;
	add.s32 	%r69, %r69, 16;
	add.s32 	%r68, %r68, 16;
	add.s32 	%r67, %r67, 16;
	setp.eq.s32 	%p8, %r69, 0;
	@%p8 bra 	$L__BB0_8;
	bra.uni 	$L__BB0_7;
$L__BB0_8:
	setp.eq.s32 	%p9, %r12, 0;
	@%p9 bra 	$L__BB0_17;
	and.b32  	%r16, %r11, 7;
	setp.lt.u32 	%p10, %r12, 8;
	@%p10 bra 	$L__BB0_11;
	add.s32 	%r55, %r70, %r9;
	mul.wide.s32 	%rd17, %r55, 8;
	add.s64 	%rd18, %rd6, %rd17;
	add.s32 	%r56, %r8, %r70;
	ld.global.f64 	%fd67, [%rd18];
	mul.wide.s32 	%rd19, %r56, 8;
	add.s64 	%rd20, %rd4, %rd19;
	ld.global.f64 	%fd68, [%rd20];
	fma.rn.f64 	%fd69, %fd67, %fd68, %fd111;
	ld.global.f64 	%fd70, [%rd18+8];
	ld.global.f64 	%fd71, [%rd20+8];
	fma.rn.f64 	%fd72, %fd70, %fd71, %fd69;
	ld.global.f64 	%fd73, [%rd18+16];
	ld.global.f64 	%fd74, [%rd20+16];
	fma.rn.f64 	%fd75, %fd73, %fd74, %fd72;
	ld.global.f64 	%fd76, [%rd18+24];
	ld.global.f64 	%fd77, [%rd20+24];
	fma.rn.f64 	%fd78, %fd76, %fd77, %fd75;
	ld.global.f64 	%fd79, [%rd18+32];
	ld.global.f64 	%fd80, [%rd20+32];
	fma.rn.f64 	%fd81, %fd79, %fd80, %fd78;
	ld.global.f64 	%fd82, [%rd18+40];
	ld.global.f64 	%fd83, [%rd20+40];
	fma.rn.f64 	%fd84, %fd82, %fd83, %fd81;
	ld.global.f64 	%fd85, [%rd18+48];
	ld.global.f64 	%fd86, [%rd20+48];
	fma.rn.f64 	%fd87, %fd85, %fd86, %fd84;
	ld.global.f64 	%fd88, [%rd18+56];
	ld.global.f64 	%fd89, [%rd20+56];
	fma.rn.f64 	%fd111, %fd88, %fd89, %fd87;
	add.s32 	%r70, %r70, 8;
$L__BB0_11:
	setp.eq.s32 	%p11, %r16, 0;
	@%p11 bra 	$L__BB0_17;
	and.b32  	%r19, %r11, 3;
	setp.lt.u32 	%p12, %r16, 4;
	@%p12 bra 	$L__BB0_14;
	add.s32 	%r57, %r70, %r9;
	mul.wide.s32 	%rd21, %r57, 8;
	add.s64 	%rd22, %rd6, %rd21;
	add.s32 	%r58, %r8, %r70;
	ld.global.f64 	%fd91, [%rd22];
	mul.wide.s32 	%rd23, %r58, 8;
	add.s64 	%rd24, %rd4, %rd23;
	ld.global.f64 	%fd92, [%rd24];
	fma.rn.f64 	%fd93, %fd91, %fd92, %fd111;
	ld.global.f64 	%fd94, [%rd22+8];
	ld.global.f64 	%fd95, [%rd24+8];
	fma.rn.f64 	%fd96, %fd94, %fd95, %fd93;
	ld.global.f64 	%fd97, [%rd22+16];
	ld.global.f64 	%fd98, [%rd24+16];
	fma.rn.f64 	%fd99, %fd97, %fd98, %fd96;
	ld.global.f64 	%fd100, [%rd22+24];
	ld.global.f64 	%fd101, [%rd24+24];
	fma.rn.f64 	%fd111, %fd100, %fd101, %fd99;
	add.s32 	%r70, %r70, 4;
$L__BB0_14:
	setp.eq.s32 	%p13, %r19, 0;
	@%p13 bra 	$L__BB0_17;
	add.s32 	%r59, %r3, %r70;
	add.s32 	%r60, %r59, %r4;
	add.s32 	%r66, %r60, %r7;
	add.s32 	%r65, %r70, %r9;
	neg.s32 	%r64, %r19;
$L__BB0_16:
	.pragma "nounroll";
	mul.wide.s32 	%rd25, %r66, 8;
	add.s64 	%rd26, %rd4, %rd25;
	mul.wide.s32 	%rd27, %r65, 8;
	add.s64 	%rd28, %rd6, %rd27;
	ld.global.f64 	%fd102, [%rd28];
	ld.global.f64 	%fd103, [%rd26];
	fma.rn.f64 	%fd111, %fd102, %fd103, %fd111;
	add.s32 	%r66, %r66, 1;
	add.s32 	%r65, %r65, 1;
	add.s32 	%r64, %r64, 1;
	setp.ne.s32 	%p14, %r64, 0;
	@%p14 bra 	$L__BB0_16;
$L__BB0_17:
	st.global.f64 	[%rd5], %fd111;
$L__BB0_18:
	ret;

}
	// .globl	lambda_20762
.visible .entry lambda_20762(
	.param .align 8 .b8 lambda_20762_param_0[24],
	.param .align 8 .b8 lambda_20762_param_1[40],
	.param .align 8 .b8 lambda_20762_param_2[16],
	.param .u64 .ptr .align 1 lambda_20762_param_3,
	.param .align 8 .b8 lambda_20762_param_4[16]
)
.maxntid 128
{
	.reg .pred 	%p<14>;
	.reg .b32 	%r<59>;
	.reg .b64 	%rd<41>;
	.reg .b64 	%fd<69>;

	ld.param.u64 	%rd1, [lambda_20762_param_0+8];
	ld.param.u32 	%r1, [lambda_20762_param_0+20];
	ld.param.u64 	%rd2, [lambda_20762_param_2+8];
	ld.param.u64 	%rd6, [lambda_20762_param_4+8];
	ld.param.v2.u32 	{%r2, %r3}, [lambda_20762_param_1+32];
	cvta.to.global.u64 	%rd3, %rd6;
	mov.u32 	%r28, %ctaid.x;
	mov.u32 	%r29, %ntid.x;
	mov.u32 	%r30, %tid.x;
	mad.lo.s32 	%r4, %r28, %r29, %r30;
	setp.ge.s32 	%p1, %r4, %r2;
	@%p1 bra 	$L__BB1_17;
	mov.u32 	%r31, %tid.y;
	mov.u32 	%r32, %ntid.y;
	mov.u32 	%r33, %ctaid.y;
	mad.lo.s32 	%r5, %r33, %r32, %r31;
	setp.ge.s32 	%p2, %r5, %r3;
	@%p2 bra 	$L__BB1_17;
	shr.u32 	%r34, %r1, 31;
	add.s32 	%r35, %r1, %r34;
	shr.s32 	%r6, %r35, 1;
	mad.lo.s32 	%r7, %r2, %r5, %r4;
	setp.ge.s32 	%p3, %r5, %r6;
	cvta.to.global.u64 	%rd7, %rd2;
	mul.wide.u32 	%rd8, %r7, 8;
	add.s64 	%rd4, %rd7, %rd8;
	sub.s32 	%r36, %r3, %r6;
	setp.lt.s32 	%p4, %r5, %r36;
	and.pred  	%p5, %p3, %p4;
	@%p5 bra 	$L__BB1_4;
	add.s64 	%rd10, %rd3, %rd8;
	ld.global.f64 	%fd13, [%rd10];
	st.global.f64 	[%rd4], %fd13;
	bra.uni 	$L__BB1_17;
$L__BB1_4:
	cvta.to.global.u64 	%rd5, %rd1;
	setp.lt.s32 	%p6, %r1, -1;
	mov.f64 	%fd67, 0d0000000000000000;
	@%p6 bra 	$L__BB1_16;
	neg.s32 	%r58, %r6;
	abs.s32 	%r37, %r6;
	add.s32 	%r9, %r6, %r37;
	add.s32 	%r10, %r9, 1;
	and.b32  	%r11, %r10, 7;
	setp.lt.u32 	%p7, %r9, 7;
	mov.f64 	%fd67, 0d0000000000000000;
	@%p7 bra 	$L__BB1_8;
	and.b32  	%r39, %r10, -8;
	neg.s32 	%r57, %r39;
	sub.s32 	%r40, %r5, %r6;
	mad.lo.s32 	%r56, %r2, %r40, %r4;
	shl.b32 	%r14, %r2, 3;
	mov.f64 	%fd67, 0d0000000000000000;
	mov.b32 	%r55, 0;
	mul.wide.s32 	%rd15, %r2, 8;
$L__BB1_7:
	.pragma "nounroll";
	mul.wide.s32 	%rd11, %r55, 8;
	add.s64 	%rd12, %rd5, %rd11;
	ld.global.f64 	%fd18, [%rd12];
	mul.wide.s32 	%rd13, %r56, 8;
	add.s64 	%rd14, %rd3, %rd13;
	ld.global.f64 	%fd19, [%rd14];
	fma.rn.f64 	%fd20, %fd18, %fd19, %fd67;
	ld.global.f64 	%fd21, [%rd12+8];
	add.s64 	%rd16, %rd14, %rd15;
	ld.global.f64 	%fd22, [%rd16];
	fma.rn.f64 	%fd23, %fd21, %fd22, %fd20;
	ld.global.f64 	%fd24, [%rd12+16];
	add.s64 	%rd17, %rd16, %rd15;
	ld.global.f64 	%fd25, [%rd17];
	fma.rn.f64 	%fd26, %fd24, %fd25, %fd23;
	ld.global.f64 	%fd27, [%rd12+24];
	add.s64 	%rd18, %rd17, %rd15;
	ld.global.f64 	%fd28, [%rd18];
	fma.rn.f64 	%fd29, %fd27, %fd28, %fd26;
	ld.global.f64 	%fd30, [%rd12+32];
	add.s64 	%rd19, %rd18, %rd15;
	ld.global.f64 	%fd31, [%rd19];
	fma.rn.f64 	%fd32, %fd30, %fd31, %fd29;
	ld.global.f64 	%fd33, [%rd12+40];
	add.s64 	%rd20, %rd19, %rd15;
	ld.global.f64 	%fd34, [%rd20];
	fma.rn.f64 	%fd35, %fd33, %fd34, %fd32;
	ld.global.f64 	%fd36, [%rd12+48];
	add.s64 	%rd21, %rd20, %rd15;
	ld.global.f64 	%fd37, [%rd21];
	fma.rn.f64 	%fd38, %fd36, %fd37, %fd35;
	add.s32 	%r58, %r58, 8;
	ld.global.f64 	%fd39, [%rd12+56];
	add.s64 	%rd22, %rd21, %rd15;
	ld.global.f64 	%fd40, [%rd22];
	fma.rn.f64 	%fd67, %fd39, %fd40, %fd38;
	add.s32 	%r57, %r57, 8;
	add.s32 	%r56, %r56, %r14;
	add.s32 	%r55, %r55, 8;
	setp.eq.s32 	%p8, %r57, 0;
	@%p8 bra 	$L__BB1_8;
	bra.uni 	$L__BB1_7;
$L__BB1_8:
	setp.eq.s32 	%p9, %r11, 0;
	@%p9 bra 	$L__BB1_16;
	setp.lt.u32 	%p10, %r11, 4;
	@%p10 bra 	$L__BB1_11;
	add.s32 	%r41, %r58, %r6;
	add.s32 	%r42, %r58, %r5;
	mul.wide.s32 	%rd23, %r41, 8;
	add.s64 	%rd24, %rd5, %rd23;
	ld.global.f64 	%fd42, [%rd24];
	mad.lo.s32 	%r43, %r42, %r2, %r4;
	mul.wide.s32 	%rd25, %r43, 8;
	add.s64 	%rd26, %rd3, %rd25;
	ld.global.f64 	%fd43, [%rd26];
	fma.rn.f64 	%fd44, %fd42, %fd43, %fd67;
	ld.global.f64 	%fd45, [%rd24+8];
	mul.wide.s32 	%rd27, %r2, 8;
	add.s64 	%rd28, %rd26, %rd27;
	ld.global.f64 	%fd46, [%rd28];
	fma.rn.f64 	%fd47, %fd45, %fd46, %fd44;
	ld.global.f64 	%fd48, [%rd24+16];
	add.s64 	%rd29, %rd28, %rd27;
	ld.global.f64 	%fd49, [%rd29];
	fma.rn.f64 	%fd50, %fd48, %fd49, %fd47;
	ld.global.f64 	%fd51, [%rd24+24];
	add.s64 	%rd30, %rd29, %rd27;
	ld.global.f64 	%fd52, [%rd30];
	fma.rn.f64 	%fd67, %fd51, %fd52, %fd50;
	add.s32 	%r58, %r58, 4;
$L__BB1_11:
	and.b32  	%r44, %r10, 3;
	setp.eq.s32 	%p11, %r44, 0;
	@%p11 bra 	$L__BB1_16;
	setp.eq.s32 	%p12, %r44, 1;
	@%p12 bra 	$L__BB1_14;
	add.s32 	%r45, %r58, %r6;
	add.s32 	%r46, %r58, %r5;
	mul.wide.s32 	%rd31, %r45, 8;
	add.s64 	%rd32, %rd5, %rd31;
	ld.global.f64 	%fd54, [%rd32];
	mad.lo.s32 	%r47, %r46, %r2, %r4;
	mul.wide.s32 	%rd33, %r47, 8;
	add.s64 	%rd34, %rd3, %rd33;
	ld.global.f64 	%fd55, [%rd34];
	fma.rn.f64 	%fd56, %fd54, %fd55, %fd67;
	ld.global.f64 	%fd57, [%rd32+8];
	mul.wide.s32 	%rd35, %r2, 8;
	add.s64 	%rd36, %rd34, %rd35;
	ld.global.f64 	%fd58, [%rd36];
	fma.rn.f64 	%fd67, %fd57, %fd58, %fd56;
	add.s32 	%r58, %r58, 2;
$L__BB1_14:
	and.b32  	%r48, %r9, 1;
	setp.eq.b32 	%p13, %r48, 1;
	@%p13 bra 	$L__BB1_16;
	add.s32 	%r49, %r58, %r6;
	add.s32 	%r50, %r58, %r5;
	mul.wide.s32 	%rd37, %r49, 8;
	add.s64 	%rd38, %rd5, %rd37;
	ld.global.f64 	%fd59, [%rd38];
	mad.lo.s32 	%r51, %r50, %r2, %r4;
	mul.wide.s32 	%rd39, %r51, 8;
	add.s64 	%rd40, %rd3, %rd39;
	ld.global.f64 	%fd60, [%rd40];
	fma.rn.f64 	%fd67, %fd59, %fd60, %fd67;
$L__BB1_16:
	st.global.f64 	[%rd4], %fd67;
$L__BB1_17:
	ret;

}


// ===== COMPILED SASS (sm_100) =====

	.target	sm_100

	.elftype	@"ET_EXEC"


//--------------------- .note.nv.tkinfo           --------------------------
	.section	.note.nv.tkinfo,"",@"SHT_NOTE"
	.sectionflags	@"SHF_NOTE_NV_TKINFO"
	.tkinfo
        /*0018*/ 	.word	0x00000002
        /*0030*/ 	.string	""
        /*0030*/ 	.string	"ptxas"
        /*0030*/ 	.string	"Cuda compilation tools, release 13.0, V13.0.88"
        /*0030*/ 	.string	"Build cuda_13.0.r13.0/compiler.36424714_0"
        /*0030*/ 	.string	"-arch sm_100 -m 64 "



//--------------------- .note.nv.cuinfo           --------------------------
	.section	.note.nv.cuinfo,"",@"SHT_NOTE"
	.sectionflags	@"SHF_NOTE_NV_CUINFO"
        /*0018*/ 	.short	0x0002
        /*001a*/ 	.short	0x0064
        /*001c*/ 	.short	0x0082
	.zero		2


//--------------------- .nv.info                  --------------------------
	.section	.nv.info,"",@"SHT_CUDA_INFO"
	.align	4


	//----- nvinfo : EIATTR_REGCOUNT
	.align		4
        /*0000*/ 	.byte	0x04, 0x2f
        /*0002*/ 	.short	(.L_1 - .L_0)
	.align		4
.L_0:
        /*0004*/ 	.word	index@(lambda_20630)
        /*0008*/ 	.word	0x00000020


	//----- nvinfo : EIATTR_FRAME_SIZE
	.align		4
.L_1:
        /*000c*/ 	.byte	0x04, 0x11
        /*000e*/ 	.short	(.L_3 - .L_2)
	.align		4
.L_2:
        /*0010*/ 	.word	index@(lambda_20630)
        /*0014*/ 	.word	0x00000000


	//----- nvinfo : EIATTR_REGCOUNT
	.align		4
.L_3:
        /*0018*/ 	.byte	0x04, 0x2f
        /*001a*/ 	.short	(.L_5 - .L_4)
	.align		4
.L_4:
        /*001c*/ 	.word	index@(lambda_20762)
        /*0020*/ 	.word	0x00000020


	//----- nvinfo : EIATTR_FRAME_SIZE
	.align		4
.L_5:
        /*0024*/ 	.byte	0x04, 0x11
        /*0026*/ 	.short	(.L_7 - .L_6)
	.align		4
.L_6:
        /*0028*/ 	.word	index@(lambda_20762)
        /*002c*/ 	.word	0x00000000


	//----- nvinfo : EIATTR_MIN_STACK_SIZE
	.align		4
.L_7:
        /*0030*/ 	.byte	0x04, 0x12
        /*0032*/ 	.short	(.L_9 - .L_8)
	.align		4
.L_8:
        /*0034*/ 	.word	index@(lambda_20762)
        /*0038*/ 	.word	0x00000000


	//----- nvinfo : EIATTR_MIN_STACK_SIZE
	.align		4
.L_9:
        /*003c*/ 	.byte	0x04, 0x12
        /*003e*/ 	.short	(.L_11 - .L_10)
	.align		4
.L_10:
        /*0040*/ 	.word	index@(lambda_20630)
        /*0044*/ 	.word	0x00000000
.L_11:


//--------------------- .nv.compat                --------------------------
	.section	.nv.compat,"",@"SHT_CUDA_COMPAT_INFO"
	.align	4
        /*0000*/ 	.byte	0x02, 0x09, 0x00, 0x00, 0x02, 0x02, 0x01, 0x00, 0x02, 0x05, 0x05, 0x00, 0x03, 0x07, 0x01, 0x01
        /*0010*/ 	.byte	0x02, 0x03, 0x00, 0x00, 0x02, 0x06, 0x01, 0x00, 0x04, 0x0b, 0x08, 0x00, 0x01, 0x00, 0x00, 0x00
        /*0020*/ 	.byte	0x00, 0x00, 0x00, 0x00


//--------------------- .nv.info.lambda_20762     --------------------------
	.section	.nv.info.lambda_20762,"",@"SHT_CUDA_INFO"
	.sectionflags	@""
	.align	4


	//----- nvinfo : EIATTR_CUDA_API_VERSION
	.align		4
        /*0000*/ 	.byte	0x04, 0x37
        /*0002*/ 	.short	(.L_13 - .L_12)
.L_12:
        /*0004*/ 	.word	0x00000082


	//----- nvinfo : EIATTR_KPARAM_INFO
	.align		4
.L_13:
        /*0008*/ 	.byte	0x04, 0x17
        /*000a*/ 	.short	(.L_15 - .L_14)
.L_14:
        /*000c*/ 	.word	0x00000000
        /*0010*/ 	.short	0x0004
        /*0012*/ 	.short	0x0058
        /*0014*/ 	.byte	0x00, 0xf0, 0x41, 0x00


	//----- nvinfo : EIATTR_KPARAM_INFO
	.align		4
.L_15:
        /*0018*/ 	.byte	0x04, 0x17
        /*001a*/ 	.short	(.L_17 - .L_16)
.L_16:
        /*001c*/ 	.word	0x00000000
        /*0020*/ 	.short	0x0003
        /*0022*/ 	.short	0x0050
        /*0024*/ 	.byte	0x00, 0xf5, 0x21, 0x00


	//----- nvinfo : EIATTR_KPARAM_INFO
	.align		4
.L_17:
        /*0028*/ 	.byte	0x04, 0x17
        /*002a*/ 	.short	(.L_19 - .L_18)
.L_18:
        /*002c*/ 	.word	0x00000000
        /*0030*/ 	.short	0x0002
        /*0032*/ 	.short	0x0040
        /*0034*/ 	.byte	0x00, 0xf0, 0x41, 0x00


	//----- nvinfo : EIATTR_KPARAM_INFO
	.align		4
.L_19:
        /*0038*/ 	.byte	0x04, 0x17
        /*003a*/ 	.short	(.L_21 - .L_20)
.L_20:
        /*003c*/ 	.word	0x00000000
        /*0040*/ 	.short	0x0001
        /*0042*/ 	.short	0x0018
        /*0044*/ 	.byte	0x00, 0xf0, 0xa1, 0x00


	//----- nvinfo : EIATTR_KPARAM_INFO
	.align		4
.L_21:
        /*0048*/ 	.byte	0x04, 0x17
        /*004a*/ 	.short	(.L_23 - .L_22)
.L_22:
        /*004c*/ 	.word	0x00000000
        /*0050*/ 	.short	0x0000
        /*0052*/ 	.short	0x0000
        /*0054*/ 	.byte	0x00, 0xf0, 0x61, 0x00


	//----- nvinfo : EIATTR_SPARSE_MMA_MASK
	.align		4
.L_23:
        /*0058*/ 	.byte	0x03, 0x50
        /*005a*/ 	.short	0x0000


	//----- nvinfo : EIATTR_MAXREG_COUNT
	.align		4
        /*005c*/ 	.byte	0x03, 0x1b
        /*005e*/ 	.short	0x00ff


	//----- nvinfo : EIATTR_MERCURY_ISA_VERSION
	.align		4
        /*0060*/ 	.byte	0x03, 0x5f
        /*0062*/ 	.short	0x0101


	//----- nvinfo : EIATTR_VRC_CTA_INIT_COUNT
	.align		4
        /*0064*/ 	.byte	0x02, 0x4a
	.zero		1
	.zero		1


	//----- nvinfo : EIATTR_EXIT_INSTR_OFFSETS
	.align		4
        /*0068*/ 	.byte	0x04, 0x1c
        /*006a*/ 	.short	(.L_25 - .L_24)


	//   ....[0]....
.L_24:
        /*006c*/ 	.word	0x00000080


	//   ....[1]....
        /*0070*/ 	.word	0x000000f0


	//   ....[2]....
        /*0074*/ 	.word	0x000001f0


	//   ....[3]....
        /*0078*/ 	.word	0x00000960


	//----- nvinfo : EIATTR_MAX_THREADS
	.align		4
.L_25:
        /*007c*/ 	.byte	0x04, 0x05
        /*007e*/ 	.short	(.L_27 - .L_26)
.L_26:
        /*0080*/ 	.word	0x00000080
        /*0084*/ 	.word	0x00000001
        /*0088*/ 	.word	0x00000001


	//----- nvinfo : EIATTR_CRS_STACK_SIZE
	.align		4
.L_27:
        /*008c*/ 	.byte	0x04, 0x1e
        /*008e*/ 	.short	(.L_29 - .L_28)
.L_28:
        /*0090*/ 	.word	0x00000000


	//----- nvinfo : EIATTR_CBANK_PARAM_SIZE
	.align		4
.L_29:
        /*0094*/ 	.byte	0x03, 0x19
        /*0096*/ 	.short	0x0068


	//----- nvinfo : EIATTR_PARAM_CBANK
	.align		4
        /*0098*/ 	.byte	0x04, 0x0a
        /*009a*/ 	.short	(.L_31 - .L_30)
	.align		4
.L_30:
        /*009c*/ 	.word	index@(.nv.constant0.lambda_20762)
        /*00a0*/ 	.short	0x0380
        /*00a2*/ 	.short	0x0068


	//----- nvinfo : EIATTR_SW_WAR
	.align		4
.L_31:
        /*00a4*/ 	.byte	0x04, 0x36
        /*00a6*/ 	.short	(.L_33 - .L_32)
.L_32:
        /*00a8*/ 	.word	0x00000008
.L_33:


//--------------------- .nv.info.lambda_20630     --------------------------
	.section	.nv.info.lambda_20630,"",@"SHT_CUDA_INFO"
	.sectionflags	@""
	.align	4


	//----- nvinfo : EIATTR_CUDA_API_VERSION
	.align		4
        /*0000*/ 	.byte	0x04, 0x37
        /*0002*/ 	.short	(.L_35 - .L_34)
.L_34:
        /*0004*/ 	.word	0x00000082


	//----- nvinfo : EIATTR_KPARAM_INFO
	.align		4
.L_35:
        /*0008*/ 	.byte	0x04, 0x17
        /*000a*/ 	.short	(.L_37 - .L_36)
.L_36:
        /*000c*/ 	.word	0x00000000
        /*0010*/ 	.short	0x0002
        /*0012*/ 	.short	0x0040
        /*0014*/ 	.byte	0x00, 0xf0, 0x41, 0x00


	//----- nvinfo : EIATTR_KPARAM_INFO
	.align		4
.L_37:
        /*0018*/ 	.byte	0x04, 0x17
        /*001a*/ 	.short	(.L_39 - .L_38)
.L_38:
        /*001c*/ 	.word	0x00000000
        /*0020*/ 	.short	0x0001
        /*0022*/ 	.short	0x0028
        /*0024*/ 	.byte	0x00, 0xf0, 0x61, 0x00


	//----- nvinfo : EIATTR_KPARAM_INFO
	.align		4
.L_39:
        /*0028*/ 	.byte	0x04, 0x17
        /*002a*/ 	.short	(.L_41 - .L_40)
.L_40:
        /*002c*/ 	.word	0x00000000
        /*0030*/ 	.short	0x0000
        /*0032*/ 	.short	0x0000
        /*0034*/ 	.byte	0x00, 0xf0, 0xa1, 0x00


	//----- nvinfo : EIATTR_SPARSE_MMA_MASK
	.align		4
.L_41:
        /*0038*/ 	.byte	0x03, 0x50
        /*003a*/ 	.short	0x0000


	//----- nvinfo : EIATTR_MAXREG_COUNT
	.align		4
        /*003c*/ 	.byte	0x03, 0x1b
        /*003e*/ 	.short	0x00ff


	//----- nvinfo : EIATTR_MERCURY_ISA_VERSION
	.align		4
        /*0040*/ 	.byte	0x03, 0x5f
        /*0042*/ 	.short	0x0101


	//----- nvinfo : EIATTR_VRC_CTA_INIT_COUNT
	.align		4
        /*0044*/ 	.byte	0x02, 0x4a
	.zero		1
	.zero		1


	//----- nvinfo : EIATTR_EXIT_INSTR_OFFSETS
	.align		4
        /*0048*/ 	.byte	0x04, 0x1c
        /*004a*/ 	.short	(.L_43 - .L_42)


	//   ....[0]....
.L_42:
        /*004c*/ 	.word	0x00000080


	//   ....[1]....
        /*0050*/ 	.word	0x000000f0


	//   ....[2]....
        /*0054*/ 	.word	0x000001f0


	//   ....[3]....
        /*0058*/ 	.word	0x00000ba0


	//----- nvinfo : EIATTR_MAX_THREADS
	.align		4
.L_43:
        /*005c*/ 	.byte	0x04, 0x05
        /*005e*/ 	.short	(.L_45 - .L_44)
.L_44:
        /*0060*/ 	.word	0x00000080
        /*0064*/ 	.word	0x00000001
        /*0068*/ 	.word	0x00000001


	//----- nvinfo : EIATTR_CRS_STACK_SIZE
	.align		4
.L_45:
        /*006c*/ 	.byte	0x04, 0x1e
        /*006e*/ 	.short	(.L_47 - .L_46)
.L_46:
        /*0070*/ 	.word	0x00000000


	//----- nvinfo : EIATTR_CBANK_PARAM_SIZE
	.align		4
.L_47:
        /*0074*/ 	.byte	0x03, 0x19
        /*0076*/ 	.short	0x0050


	//----- nvinfo : EIATTR_PARAM_CBANK
	.align		4
        /*0078*/ 	.byte	0x04, 0x0a
        /*007a*/ 	.short	(.L_49 - .L_48)
	.align		4
.L_48:
        /*007c*/ 	.word	index@(.nv.constant0.lambda_20630)
        /*0080*/ 	.short	0x0380
        /*0082*/ 	.short	0x0050


	//----- nvinfo : EIATTR_SW_WAR
	.align		4
.L_49:
        /*0084*/ 	.byte	0x04, 0x36
        /*0086*/ 	.short	(.L_51 - .L_50)
.L_50:
        /*0088*/ 	.word	0x00000008
.L_51:


//--------------------- .nv.callgraph             --------------------------
	.section	.nv.callgraph,"",@"SHT_CUDA_CALLGRAPH"
	.align	4
	.sectionentsize	8
	.align		4
        /*0000*/ 	.word	0x00000000
	.align		4
        /*0004*/ 	.word	0xffffffff
	.align		4
        /*0008*/ 	.word	0x00000000
	.align		4
        /*000c*/ 	.word	0xfffffffe
	.align		4
        /*0010*/ 	.word	0x00000000
	.align		4
        /*0014*/ 	.word	0xfffffffd
	.align		4
        /*0018*/ 	.word	0x00000000
	.align		4
        /*001c*/ 	.word	0xfffffffc


//--------------------- .text.lambda_20762        --------------------------
	.section	.text.lambda_20762,"ax",@progbits
	.align	128
        .global         lambda_20762
        .type           lambda_20762,@function
        .size           lambda_20762,(.L_x_14 - lambda_20762)
        .other          lambda_20762,@"STO_CUDA_ENTRY STV_DEFAULT"
lambda_20762:
.text.lambda_20762:
[----:B------:R-:W-:Y:S01]  /*0000*/  LDC R1, c[0x0][0x37c] ;  /* 0x0000df00ff017b82 */ /* 0x000fe20000000800 */
[----:B------:R-:W0:Y:S07]  /*0010*/  S2R R3, SR_TID.X ;  /* 0x0000000000037919 */ /* 0x000e2e0000002100 */
[----:B------:R-:W0:Y:S01]  /*0020*/  S2UR UR4, SR_CTAID.X ;  /* 0x00000000000479c3 */ /* 0x000e220000002500 */
[----:B------:R-:W1:Y:S07]  /*0030*/  LDCU UR5, c[0x0][0x3b8] ;  /* 0x00007700ff0577ac */ /* 0x000e6e0008000800 */
[----:B------:R-:W0:Y:S02]  /*0040*/  LDC R0, c[0x0][0x360] ;  /* 0x0000d800ff007b82 */ /* 0x000e240000000800 */
[----:B0-----:R-:W-:Y:S01]  /*0050*/  IMAD R0, R0, UR4, R3 ;  /* 0x0000000400007c24 */ /* 0x001fe2000f8e0203 */
[----:B-1----:R-:W-:-:S04]  /*0060*/  MOV R3, UR5 ;  /* 0x0000000500037c02 */ /* 0x002fc80008000f00 */
[----:B------:R-:W-:-:S13]  /*0070*/  ISETP.GE.AND P0, PT, R0, R3, PT ;  /* 0x000000030000720c */ /* 0x000fda0003f06270 */
[----:B------:R-:W-:Y:S05]  /*0080*/  @P0 EXIT ;  /* 0x000000000000094d */ /* 0x000fea0003800000 */
[----:B------:R-:W0:Y:S01]  /*0090*/  S2R R2, SR_TID.Y ;  /* 0x0000000000027919 */ /* 0x000e220000002200 */
[----:B------:R-:W0:Y:S01]  /*00a0*/  LDCU UR4, c[0x0][0x364] ;  /* 0x00006c80ff0477ac */ /* 0x000e220008000800 */
[----:B------:R-:W0:Y:S01]  /*00b0*/  S2R R5, SR_CTAID.Y ;  /* 0x0000000000057919 */ /* 0x000e220000002600 */
[----:B------:R-:W1:Y:S01]  /*00c0*/  LDCU UR5, c[0x0][0x3bc] ;  /* 0x00007780ff0577ac */ /* 0x000e620008000800 */
[----:B0-----:R-:W-:-:S05]  /*00d0*/  IMAD R2, R5, UR4, R2 ;  /* 0x0000000405027c24 */ /* 0x001fca000f8e0202 */
[----:B-1----:R-:W-:-:S13]  /*00e0*/  ISETP.GE.AND P0, PT, R2, UR5, PT ;  /* 0x0000000502007c0c */ /* 0x002fda000bf06270 */
[----:B------:R-:W-:Y:S05]  /*00f0*/  @P0 EXIT ;  /* 0x000000000000094d */ /* 0x000fea0003800000 */
[----:B------:R-:W0:Y:S08]  /*0100*/  LDC R4, c[0x0][0x394] ;  /* 0x0000e500ff047b82 */ /* 0x000e300000000800 */
[----:B------:R-:W1:Y:S01]  /*0110*/  LDC.64 R8, c[0x0][0x3c8] ;  /* 0x0000f200ff087b82 */ /* 0x000e620000000a00 */
[----:B0-----:R-:W-:-:S04]  /*0120*/  LEA.HI R5, R4, R4, RZ, 0x1 ;  /* 0x0000000404057211 */ /* 0x001fc800078f08ff */
[----:B------:R-:W-:-:S04]  /*0130*/  SHF.R.S32.HI R5, RZ, 0x1, R5 ;  /* 0x00000001ff057819 */ /* 0x000fc80000011405 */
[----:B------:R-:W-:Y:S01]  /*0140*/  IADD3 R7, PT, PT, -R5, UR5, RZ ;  /* 0x0000000505077c10 */ /* 0x000fe2000fffe1ff */
[----:B------:R-:W0:Y:S01]  /*0150*/  LDCU.64 UR4, c[0x0][0x358] ;  /* 0x00006b00ff0477ac */ /* 0x000e220008000a00 */
[C---:B------:R-:W-:Y:S02]  /*0160*/  ISETP.GE.AND P1, PT, R2.reuse, R5, PT ;  /* 0x000000050200720c */ /* 0x040fe40003f26270 */
[C---:B------:R-:W-:Y:S01]  /*0170*/  ISETP.GE.AND P0, PT, R2.reuse, R7, PT ;  /* 0x000000070200720c */ /* 0x040fe20003f06270 */
[----:B------:R-:W-:-:S04]  /*0180*/  IMAD R7, R2, R3, R0 ;  /* 0x0000000302077224 */ /* 0x000fc800078e0200 */
[----:B-1----:R-:W-:-:S08]  /*0190*/  IMAD.WIDE.U32 R8, R7, 0x8, R8 ;  /* 0x0000000807087825 */ /* 0x002fd000078e0008 */
[----:B------:R-:W-:Y:S05]  /*01a0*/  @!P0 BRA P1, `(.L_x_0) ;  /* 0x0000000000148947 */ /* 0x000fea0000800000 */
[----:B------:R-:W1:Y:S02]  /*01b0*/  LDC.64 R2, c[0x0][0x3e0] ;  /* 0x0000f800ff027b82 */ /* 0x000e640000000a00 */
[----:B-1----:R-:W-:-:S06]  /*01c0*/  IMAD.WIDE.U32 R2, R7, 0x8, R2 ;  /* 0x0000000807027825 */ /* 0x002fcc00078e0002 */
[----:B0-----:R-:W2:Y:S04]  /*01d0*/  LDG.E.64 R2, desc[UR4][R2.64] ;  /* 0x0000000402027981 */ /* 0x001ea8000c1e1b00 */
[----:B--2---:R-:W-:Y:S01]  /*01e0*/  STG.E.64 desc[UR4][R8.64], R2 ;  /* 0x0000000208007986 */ /* 0x004fe2000c101b04 */
[----:B------:R-:W-:Y:S05]  /*01f0*/  EXIT ;  /* 0x000000000000794d */ /* 0x000fea0003800000 */
.L_x_0:
[----:B------:R-:W-:Y:S02]  /*0200*/  ISETP.GE.AND P0, PT, R4, -0x1, PT ;  /* 0xffffffff0400780c */ /* 0x000fe40003f06270 */
[----:B------:R-:W-:-:S11]  /*0210*/  CS2R R18, SRZ ;  /* 0x0000000000127805 */ /* 0x000fd6000001ff00 */
[----:B------:R-:W-:Y:S05]  /*0220*/  @!P0 BRA `(.L_x_1) ;  /* 0x0000000400c88947 */ /* 0x000fea0003800000 */
[----:B------:R-:W-:Y:S01]  /*0230*/  IABS R6, R5 ;  /* 0x0000000500067213 */ /* 0x000fe20000000000 */
[----:B------:R-:W-:Y:S01]  /*0240*/  IMAD.MOV R4, RZ, RZ, -R5 ;  /* 0x000000ffff047224 */ /* 0x000fe200078e0a05 */
[----:B------:R-:W-:-:S03]  /*0250*/  CS2R R18, SRZ ;  /* 0x0000000000127805 */ /* 0x000fc6000001ff00 */
[----:B------:R-:W-:-:S05]  /*0260*/  IMAD.IADD R6, R5, 0x1, R6 ;  /* 0x0000000105067824 */ /* 0x000fca00078e0206 */
[C---:B------:R-:W-:Y:S02]  /*0270*/  ISETP.GE.U32.AND P1, PT, R6.reuse, 0x7, PT ;  /* 0x000000070600780c */ /* 0x040fe40003f26070 */
[----:B------:R-:W-:-:S04]  /*0280*/  IADD3 R7, PT, PT, R6, 0x1, RZ ;  /* 0x0000000106077810 */ /* 0x000fc80007ffe0ff */
[----:B------:R-:W-:-:S04]  /*0290*/  LOP3.LUT R24, R7, 0x7, RZ, 0xc0, !PT ;  /* 0x0000000707187812 */ /* 0x000fc800078ec0ff */
[----:B------:R-:W-:-:S03]  /*02a0*/  ISETP.NE.AND P0, PT, R24, RZ, PT ;  /* 0x000000ff1800720c */ /* 0x000fc60003f05270 */
[----:B------:R-:W-:Y:S10]  /*02b0*/  @!P1 BRA `(.L_x_2) ;  /* 0x0000000000c49947 */ /* 0x000ff40003800000 */
[----:B------:R-:W-:Y:S01]  /*02c0*/  IADD3 R29, PT, PT, R2, -R5, RZ ;  /* 0x80000005021d7210 */ /* 0x000fe20007ffe0ff */
[----:B------:R-:W-:Y:S01]  /*02d0*/  IMAD.MOV.U32 R25, RZ, RZ, RZ ;  /* 0x000000ffff197224 */ /* 0x000fe200078e00ff */
[----:B------:R-:W-:Y:S02]  /*02e0*/  LOP3.LUT R28, R7, 0xfffffff8, RZ, 0xc0, !PT ;  /* 0xfffffff8071c7812 */ /* 0x000fe400078ec0ff */
[----:B------:R-:W-:Y:S01]  /*02f0*/  CS2R R18, SRZ ;  /* 0x0000000000127805 */ /* 0x000fe2000001ff00 */
[----:B------:R-:W1:Y:S01]  /*0300*/  LDCU UR6, c[0x0][0x3b8] ;  /* 0x00007700ff0677ac */ /* 0x000e620008000800 */
[----:B------:R-:W-:Y:S01]  /*0310*/  IMAD R29, R29, R3, R0 ;  /* 0x000000031d1d7224 */ /* 0x000fe200078e0200 */
[----:B------:R-:W-:-:S07]  /*0320*/  IADD3 R28, PT, PT, -R28, RZ, RZ ;  /* 0x000000ff1c1c7210 */ /* 0x000fce0007ffe1ff */
.L_x_3:
[----:B------:R-:W2:Y:S01]  /*0330*/  LDC.64 R10, c[0x0][0x388] ;  /* 0x0000e200ff0a7b82 */ /* 0x000ea20000000a00 */
[----:B-1----:R-:W-:-:S07]  /*0340*/  MOV R3, UR6 ;  /* 0x0000000600037c02 */ /* 0x002fce0008000f00 */
[----:B------:R-:W1:Y:S01]  /*0350*/  LDC.64 R12, c[0x0][0x3e0] ;  /* 0x0000f800ff0c7b82 */ /* 0x000e620000000a00 */
[----:B--2---:R-:W-:-:S05]  /*0360*/  IMAD.WIDE R10, R25, 0x8, R10 ;  /* 0x00000008190a7825 */ /* 0x004fca00078e020a */
[----:B0-----:R-:W2:Y:S01]  /*0370*/  LDG.E.64 R16, desc[UR4][R10.64] ;  /* 0x000000040a107981 */ /* 0x001ea2000c1e1b00 */
[----:B-1----:R-:W-:-:S05]  /*0380*/  IMAD.WIDE R12, R29, 0x8, R12 ;  /* 0x000000081d0c7825 */ /* 0x002fca00078e020c */
[----:B------:R-:W2:Y:S01]  /*0390*/  LDG.E.64 R14, desc[UR4][R12.64] ;  /* 0x000000040c0e7981 */ /* 0x000ea2000c1e1b00 */
[----:B------:R-:W-:-:S05]  /*03a0*/  IMAD.WIDE R22, R3, 0x8, R12 ;  /* 0x0000000803167825 */ /* 0x000fca00078e020c */
[----:B------:R0:W3:Y:S04]  /*03b0*/  LDG.E.64 R20, desc[UR4][R22.64] ;  /* 0x0000000416147981 */ /* 0x0000e8000c1e1b00 */
[----:B------:R-:W3:Y:S01]  /*03c0*/  LDG.E.64 R12, desc[UR4][R10.64+0x8] ;  /* 0x000008040a0c7981 */ /* 0x000ee2000c1e1b00 */
[----:B0-----:R-:W-:-:S04]  /*03d0*/  IMAD.WIDE R22, R3, 0x8, R22 ;  /* 0x0000000803167825 */ /* 0x001fc800078e0216 */
[C---:B------:R-:W-:Y:S01]  /*03e0*/  IMAD.WIDE R26, R3.reuse, 0x8, R22 ;  /* 0x00000008031a7825 */ /* 0x040fe200078e0216 */
[----:B--2---:R-:W-:Y:S01]  /*03f0*/  DFMA R14, R16, R14, R18 ;  /* 0x0000000e100e722b */ /* 0x004fe20000000012 */
[----:B------:R-:W2:Y:S04]  /*0400*/  LDG.E.64 R18, desc[UR4][R10.64+0x10] ;  /* 0x000010040a127981 */ /* 0x000ea8000c1e1b00 */
[----:B------:R-:W2:Y:S03]  /*0410*/  LDG.E.64 R16, desc[UR4][R22.64] ;  /* 0x0000000416107981 */ /* 0x000ea6000c1e1b00 */
[----:B---3--:R-:W-:Y:S02]  /*0420*/  DFMA R20, R12, R20, R14 ;  /* 0x000000140c14722b */ /* 0x008fe4000000000e */
[----:B------:R-:W3:Y:S04]  /*0430*/  LDG.E.64 R14, desc[UR4][R10.64+0x18] ;  /* 0x000018040a0e7981 */ /* 0x000ee8000c1e1b00 */
[----:B------:R0:W3:Y:S02]  /*0440*/  LDG.E.64 R12, desc[UR4][R26.64] ;  /* 0x000000041a0c7981 */ /* 0x0000e4000c1e1b00 */
[----:B0-----:R-:W-:Y:S01]  /*0450*/  IMAD.WIDE R26, R3, 0x8, R26 ;  /* 0x00000008031a7825 */ /* 0x001fe200078e021a */
[----:B--2---:R-:W-:-:S03]  /*0460*/  DFMA R16, R18, R16, R20 ;  /* 0x000000101210722b */ /* 0x004fc60000000014 */
[----:B------:R-:W-:Y:S01]  /*0470*/  IMAD.WIDE R18, R3, 0x8, R26 ;  /* 0x0000000803127825 */ /* 0x000fe200078e021a */
[----:B------:R-:W2:Y:S04]  /*0480*/  LDG.E.64 R20, desc[UR4][R10.64+0x28] ;  /* 0x000028040a147981 */ /* 0x000ea8000c1e1b00 */
[----:B------:R-:W2:Y:S01]  /*0490*/  LDG.E.64 R22, desc[UR4][R18.64] ;  /* 0x0000000412167981 */ /* 0x000ea2000c1e1b00 */
[----:B---3--:R-:W-:-:S03]  /*04a0*/  DFMA R12, R14, R12, R16 ;  /* 0x0000000c0e0c722b */ /* 0x008fc60000000010 */
[----:B------:R-:W3:Y:S04]  /*04b0*/  LDG.E.64 R14, desc[UR4][R10.64+0x20] ;  /* 0x000020040a0e7981 */ /* 0x000ee8000c1e1b00 */
[----:B------:R-:W3:Y:S02]  /*04c0*/  LDG.E.64 R16, desc[UR4][R26.64] ;  /* 0x000000041a107981 */ /* 0x000ee4000c1e1b00 */
[----:B---3--:R-:W-:Y:S01]  /*04d0*/  DFMA R12, R14, R16, R12 ;  /* 0x000000100e0c722b */ /* 0x008fe2000000000c */
[----:B------:R-:W-:Y:S01]  /*04e0*/  IMAD.WIDE R14, R3, 0x8, R18 ;  /* 0x00000008030e7825 */ /* 0x000fe200078e0212 */
[----:B------:R-:W3:Y:S04]  /*04f0*/  LDG.E.64 R16, desc[UR4][R10.64+0x30] ;  /* 0x000030040a107981 */ /* 0x000ee8000c1e1b00 */
[----:B------:R-:W4:Y:S02]  /*0500*/  LDG.E.64 R18, desc[UR4][R10.64+0x38] ;  /* 0x000038040a127981 */ /* 0x000f24000c1e1b00 */
[----:B--2---:R-:W-:-:S02]  /*0510*/  DFMA R20, R20, R22, R12 ;  /* 0x000000161414722b */ /* 0x004fc4000000000c */
[----:B------:R-:W3:Y:S01]  /*0520*/  LDG.E.64 R12, desc[UR4][R14.64] ;  /* 0x000000040e0c7981 */ /* 0x000ee2000c1e1b00 */
[----:B------:R-:W-:-:S06]  /*0530*/  IMAD.WIDE R22, R3, 0x8, R14 ;  /* 0x0000000803167825 */ /* 0x000fcc00078e020e */
[----:B------:R-:W4:Y:S01]  /*0540*/  LDG.E.64 R22, desc[UR4][R22.64] ;  /* 0x0000000416167981 */ /* 0x000f22000c1e1b00 */
[----:B------:R-:W-:-:S05]  /*0550*/  VIADD R28, R28, 0x8 ;  /* 0x000000081c1c7836 */ /* 0x000fca0000000000 */
[----:B------:R-:W-:Y:S01]  /*0560*/  ISETP.NE.AND P1, PT, R28, RZ, PT ;  /* 0x000000ff1c00720c */ /* 0x000fe20003f25270 */
[----:B------:R-:W-:Y:S01]  /*0570*/  IMAD R29, R3, 0x8, R29 ;  /* 0x00000008031d7824 */ /* 0x000fe200078e021d */
[----:B------:R-:W-:Y:S02]  /*0580*/  IADD3 R4, PT, PT, R4, 0x8, RZ ;  /* 0x0000000804047810 */ /* 0x000fe40007ffe0ff */
[----:B------:R-:W-:Y:S01]  /*0590*/  IADD3 R25, PT, PT, R25, 0x8, RZ ;  /* 0x0000000819197810 */ /* 0x000fe20007ffe0ff */
[----:B---3--:R-:W-:-:S08]  /*05a0*/  DFMA R12, R16, R12, R20 ;  /* 0x0000000c100c722b */ /* 0x008fd00000000014 */
[----:B----4-:R-:W-:Y:S01]  /*05b0*/  DFMA R18, R18, R22, R12 ;  /* 0x000000161212722b */ /* 0x010fe2000000000c */
[----:B------:R-:W-:Y:S10]  /*05c0*/  @P1 BRA `(.L_x_3) ;  /* 0xfffffffc00581947 */ /* 0x000ff4000383ffff */
.L_x_2:
[----:B------:R-:W-:Y:S05]  /*05d0*/  @!P0 BRA `(.L_x_1) ;  /* 0x0000000000dc8947 */ /* 0x000fea0003800000 */
[----:B------:R-:W-:Y:S02]  /*05e0*/  ISETP.GE.U32.AND P0, PT, R24, 0x4, PT ;  /* 0x000000041800780c */ /* 0x000fe40003f06070 */
[----:B------:R-:W-:-:S11]  /*05f0*/  LOP3.LUT P1, R7, R7, 0x3, RZ, 0xc0, !PT ;  /* 0x0000000307077812 */ /* 0x000fd6000782c0ff */
[----:B------:R-:W-:Y:S05]  /*0600*/  @!P0 BRA `(.L_x_4) ;  /* 0x00000000005c8947 */ /* 0x000fea0003800000 */
[----:B------:R-:W1:Y:S01]  /*0610*/  LDC.64 R10, c[0x0][0x388] ;  /* 0x0000e200ff0a7b82 */ /* 0x000e620000000a00 */
[-C--:B------:R-:W-:Y:S02]  /*0620*/  IADD3 R14, PT, PT, R2, R4.reuse, RZ ;  /* 0x00000004020e7210 */ /* 0x080fe40007ffe0ff */
[----:B------:R-:W-:-:S03]  /*0630*/  IADD3 R15, PT, PT, R5, R4, RZ ;  /* 0x00000004050f7210 */ /* 0x000fc60007ffe0ff */
[----:B------:R-:W-:Y:S02]  /*0640*/  IMAD R17, R14, R3, R0 ;  /* 0x000000030e117224 */ /* 0x000fe400078e0200 */
[----:B------:R-:W2:Y:S01]  /*0650*/  LDC.64 R12, c[0x0][0x3e0] ;  /* 0x0000f800ff0c7b82 */ /* 0x000ea20000000a00 */
[----:B-1----:R-:W-:-:S05]  /*0660*/  IMAD.WIDE R10, R15, 0x8, R10 ;  /* 0x000000080f0a7825 */ /* 0x002fca00078e020a */
[----:B0-----:R-:W3:Y:S01]  /*0670*/  LDG.E.64 R22, desc[UR4][R10.64] ;  /* 0x000000040a167981 */ /* 0x001ee2000c1e1b00 */
[----:B--2---:R-:W-:-:S03]  /*0680*/  IMAD.WIDE R12, R17, 0x8, R12 ;  /* 0x00000008110c7825 */ /* 0x004fc600078e020c */
[----:B------:R-:W2:Y:S04]  /*0690*/  LDG.E.64 R26, desc[UR4][R10.64+0x18] ;  /* 0x000018040a1a7981 */ /* 0x000ea8000c1e1b00 */
[----:B------:R-:W3:Y:S01]  /*06a0*/  LDG.E.64 R20, desc[UR4][R12.64] ;  /* 0x000000040c147981 */ /* 0x000ee2000c1e1b00 */
[----:B------:R-:W-:-:S05]  /*06b0*/  IMAD.WIDE R28, R3, 0x8, R12 ;  /* 0x00000008031c7825 */ /* 0x000fca00078e020c */
[----:B------:R-:W4:Y:S01]  /*06c0*/  LDG.E.64 R14, desc[UR4][R28.64] ;  /* 0x000000041c0e7981 */ /* 0x000f22000c1e1b00 */
[----:B------:R-:W-:-:S03]  /*06d0*/  IMAD.WIDE R16, R3, 0x8, R28 ;  /* 0x0000000803107825 */ /* 0x000fc600078e021c */
[----:B------:R-:W4:Y:S01]  /*06e0*/  LDG.E.64 R12, desc[UR4][R10.64+0x8] ;  /* 0x000008040a0c7981 */ /* 0x000f22000c1e1b00 */
[----:B------:R-:W-:-:S06]  /*06f0*/  IMAD.WIDE R24, R3, 0x8, R16 ;  /* 0x0000000803187825 */ /* 0x000fcc00078e0210 */
[----:B------:R-:W2:Y:S01]  /*0700*/  LDG.E.64 R24, desc[UR4][R24.64] ;  /* 0x0000000418187981 */ /* 0x000ea2000c1e1b00 */
[----:B---3--:R-:W-:-:S03]  /*0710*/  DFMA R18, R22, R20, R18 ;  /* 0x000000141612722b */ /* 0x008fc60000000012 */
[----:B------:R-:W3:Y:S04]  /*0720*/  LDG.E.64 R20, desc[UR4][R10.64+0x10] ;  /* 0x000010040a147981 */ /* 0x000ee8000c1e1b00 */
[----:B------:R-:W3:Y:S01]  /*0730*/  LDG.E.64 R22, desc[UR4][R16.64] ;  /* 0x0000000410167981 */ /* 0x000ee2000c1e1b00 */
[----:B----4-:R-:W-:Y:S01]  /*0740*/  DFMA R12, R12, R14, R18 ;  /* 0x0000000e0c0c722b */ /* 0x010fe20000000012 */
[----:B------:R-:W-:-:S07]  /*0750*/  VIADD R4, R4, 0x4 ;  /* 0x0000000404047836 */ /* 0x000fce0000000000 */
[----:B---3--:R-:W-:-:S08]  /*0760*/  DFMA R12, R20, R22, R12 ;  /* 0x00000016140c722b */ /* 0x008fd0000000000c */
[----:B--2---:R-:W-:-:S11]  /*0770*/  DFMA R18, R26, R24, R12 ;  /* 0x000000181a12722b */ /* 0x004fd6000000000c */
.L_x_4:
[----:B------:R-:W-:Y:S05]  /*0780*/  @!P1 BRA `(.L_x_1) ;  /* 0x0000000000709947 */ /* 0x000fea0003800000 */
[----:B------:R-:W-:Y:S02]  /*0790*/  ISETP.NE.AND P0, PT, R7, 0x1, PT ;  /* 0x000000010700780c */ /* 0x000fe40003f05270 */
[----:B------:R-:W-:-:S04]  /*07a0*/  LOP3.LUT R6, R6, 0x1, RZ, 0xc0, !PT ;  /* 0x0000000106067812 */ /* 0x000fc800078ec0ff */
[----:B------:R-:W-:-:S07]  /*07b0*/  ISETP.NE.U32.AND P1, PT, R6, 0x1, PT ;  /* 0x000000010600780c */ /* 0x000fce0003f25070 */
[----:B------:R-:W1:Y:S01]  /*07c0*/  @P0 LDC.64 R16, c[0x0][0x388] ;  /* 0x0000e200ff100b82 */ /* 0x000e620000000a00 */
[-C--:B------:R-:W-:Y:S02]  /*07d0*/  @P0 IADD3 R12, PT, PT, R2, R4.reuse, RZ ;  /* 0x00000004020c0210 */ /* 0x080fe40007ffe0ff */
[----:B------:R-:W-:Y:S01]  /*07e0*/  @P0 IADD3 R13, PT, PT, R5, R4, RZ ;  /* 0x00000004050d0210 */ /* 0x000fe20007ffe0ff */
[----:B------:R-:W-:Y:S02]  /*07f0*/  @P0 VIADD R4, R4, 0x2 ;  /* 0x0000000204040836 */ /* 0x000fe40000000000 */
[----:B------:R-:W-:Y:S02]  /*0800*/  @P0 IMAD R23, R12, R3, R0 ;  /* 0x000000030c170224 */ /* 0x000fe400078e0200 */
[----:B------:R-:W2:Y:S08]  /*0810*/  @P0 LDC.64 R10, c[0x0][0x3e0] ;  /* 0x0000f800ff0a0b82 */ /* 0x000eb00000000a00 */
[----:B------:R-:W3:Y:S08]  /*0820*/  @P1 LDC.64 R14, c[0x0][0x388] ;  /* 0x0000e200ff0e1b82 */ /* 0x000ef00000000a00 */
[----:B------:R-:W4:Y:S01]  /*0830*/  @P1 LDC.64 R6, c[0x0][0x3e0] ;  /* 0x0000f800ff061b82 */ /* 0x000f220000000a00 */
[----:B-1----:R-:W-:Y:S01]  /*0840*/  @P0 IMAD.WIDE R16, R13, 0x8, R16 ;  /* 0x000000080d100825 */ /* 0x002fe200078e0210 */
[----:B------:R-:W-:-:S04]  /*0850*/  @P1 IADD3 R2, PT, PT, R2, R4, RZ ;  /* 0x0000000402021210 */ /* 0x000fc80007ffe0ff */
[----:B0-----:R-:W5:Y:S01]  /*0860*/  @P0 LDG.E.64 R12, desc[UR4][R16.64] ;  /* 0x00000004100c0981 */ /* 0x001f62000c1e1b00 */
[----:B--2---:R-:W-:-:S05]  /*0870*/  @P0 IMAD.WIDE R22, R23, 0x8, R10 ;  /* 0x0000000817160825 */ /* 0x004fca00078e020a */
[----:B------:R-:W5:Y:S01]  /*0880*/  @P0 LDG.E.64 R10, desc[UR4][R22.64] ;  /* 0x00000004160a0981 */ /* 0x000f62000c1e1b00 */
[----:B------:R-:W-:Y:S01]  /*0890*/  @P0 IMAD.WIDE R20, R3, 0x8, R22 ;  /* 0x0000000803140825 */ /* 0x000fe200078e0216 */
[----:B------:R-:W-:-:S03]  /*08a0*/  @P1 IADD3 R5, PT, PT, R5, R4, RZ ;  /* 0x0000000405051210 */ /* 0x000fc60007ffe0ff */
[----:B------:R-:W-:Y:S02]  /*08b0*/  @P1 IMAD R25, R2, R3, R0 ;  /* 0x0000000302191224 */ /* 0x000fe400078e0200 */
[----:B------:R-:W2:Y:S01]  /*08c0*/  @P0 LDG.E.64 R2, desc[UR4][R16.64+0x8] ;  /* 0x0000080410020981 */ /* 0x000ea2000c1e1b00 */
[----:B---3--:R-:W-:-:S03]  /*08d0*/  @P1 IMAD.WIDE R14, R5, 0x8, R14 ;  /* 0x00000008050e1825 */ /* 0x008fc600078e020e */
[----:B------:R-:W2:Y:S01]  /*08e0*/  @P0 LDG.E.64 R20, desc[UR4][R20.64] ;  /* 0x0000000414140981 */ /* 0x000ea2000c1e1b00 */
[----:B----4-:R-:W-:-:S03]  /*08f0*/  @P1 IMAD.WIDE R6, R25, 0x8, R6 ;  /* 0x0000000819061825 */ /* 0x010fc600078e0206 */
[----:B------:R-:W3:Y:S04]  /*0900*/  @P1 LDG.E.64 R14, desc[UR4][R14.64] ;  /* 0x000000040e0e1981 */ /* 0x000ee8000c1e1b00 */
[----:B------:R-:W3:Y:S01]  /*0910*/  @P1 LDG.E.64 R6, desc[UR4][R6.64] ;  /* 0x0000000406061981 */ /* 0x000ee2000c1e1b00 */
[----:B-----5:R-:W-:-:S08]  /*0920*/  @P0 DFMA R10, R12, R10, R18 ;  /* 0x0000000a0c0a022b */ /* 0x020fd00000000012 */
[----:B--2---:R-:W-:-:S08]  /*0930*/  @P0 DFMA R18, R2, R20, R10 ;  /* 0x000000140212022b */ /* 0x004fd0000000000a */
[----:B---3--:R-:W-:-:S11]  /*0940*/  @P1 DFMA R18, R14, R6, R18 ;  /* 0x000000060e12122b */ /* 0x008fd60000000012 */
.L_x_1:
[----:B0-----:R-:W-:Y:S01]  /*0950*/  STG.E.64 desc[UR4][R8.64], R18 ;  /* 0x0000001208007986 */ /* 0x001fe2000c101b04 */
[----:B------:R-:W-:Y:S05]  /*0960*/  EXIT ;  /* 0x000000000000794d */ /* 0x000fea0003800000 */
.L_x_5:
[----:B------:R-:W-:-:S00]  /*0970*/  BRA `(.L_x_5) ;  /* 0xfffffffc00fc7947 */ /* 0x000fc0000383ffff */
[----:B------:R-:W-:-:S00]  /*0980*/  NOP ;  /* 0x0000000000007918 */ /* 0x000fc00000000000 */
[----:B------:R-:W-:-:S00]  /*0990*/  NOP ;  /* 0x0000000000007918 */ /* 0x000fc00000000000 */
[----:B------:R-:W-:-:S00]  /*09a0*/  NOP ;  /* 0x0000000000007918 */ /* 0x000fc00000000000 */
[----:B------:R-:W-:-:S00]  /*09b0*/  NOP ;  /* 0x0000000000007918 */ /* 0x000fc00000000000 */
[----:B------:R-:W-:-:S00]  /*09c0*/  NOP ;  /* 0x0000000000007918 */ /* 0x000fc00000000000 */
[----:B------:R-:W-:-:S00]  /*09d0*/  NOP ;  /* 0x0000000000007918 */ /* 0x000fc00000000000 */
[----:B------:R-:W-:-:S00]  /*09e0*/  NOP ;  /* 0x0000000000007918 */ /* 0x000fc00000000000 */
[----:B------:R-:W-:-:S00]  /*09f0*/  NOP ;  /* 0x0000000000007918 */ /* 0x000fc00000000000 */
.L_x_14:


//--------------------- .text.lambda_20630        --------------------------
	.section	.text.lambda_20630,"ax",@progbits
	.align	128
        .global         lambda_20630
        .type           lambda_20630,@function
        .size           lambda_20630,(.L_x_15 - lambda_20630)
        .other          lambda_20630,@"STO_CUDA_ENTRY STV_DEFAULT"
lambda_20630:
.text.lambda_20630:
[----:B------:R-:W-:Y:S01]  /*0000*/  LDC R1, c[0x0][0x37c] ;  /* 0x0000df00ff017b82 */ /* 0x000fe20000000800 */
[----:B------:R-:W0:Y:S07]  /*0010*/  S2R R0, SR_TID.X ;  /* 0x0000000000007919 */ /* 0x000e2e0000002100 */
[----:B------:R-:W1:Y:S01]  /*0020*/  S2UR UR4, SR_CTAID.X ;  /* 0x00000000000479c3 */ /* 0x000e620000002500 */
[----:B------:R-:W1:Y:S01]  /*0030*/  LDCU UR5, c[0x0][0x360] ;  /* 0x00006c00ff0577ac */ /* 0x000e620008000800 */
[----:B------:R-:W2:Y:S01]  /*0040*/  LDCU UR6, c[0x0][0x3a0] ;  /* 0x00007400ff0677ac */ /* 0x000ea20008000800 */
[----:B-1----:R-:W-:-:S06]  /*0050*/  UIMAD UR4, UR4, UR5, URZ ;  /* 0x00000005040472a4 */ /* 0x002fcc000f8e02ff */
[----:B0-----:R-:W-:-:S05]  /*0060*/  VIADD R4, R0, UR4 ;  /* 0x0000000400047c36 */ /* 0x001fca0008000000 */
[----:B--2---:R-:W-:-:S13]  /*0070*/  ISETP.GE.AND P0, PT, R4, UR6, PT ;  /* 0x0000000604007c0c */ /* 0x004fda000bf06270 */
        /* <DEDUP_REMOVED lines=12> */
[C---:B------:R-:W-:Y:S02]  /*0140*/  IADD3 R5, PT, PT, -R3.reuse, UR6, RZ ;  /* 0x0000000603057c10 */ /* 0x040fe4000fffe1ff */
[----:B------:R-:W-:Y:S02]  /*0150*/  ISETP.LE.AND P1, PT, R3, R4, PT ;  /* 0x000000040300720c */ /* 0x000fe40003f23270 */
[----:B------:R-:W-:Y:S01]  /*0160*/  ISETP.GE.AND P0, PT, R4, R5, PT ;  /* 0x000000050400720c */ /* 0x000fe20003f06270 */
[----:B------:R-:W-:Y:S01]  /*0170*/  IMAD R4, R2, UR6, R4 ;  /* 0x0000000602047c24 */ /* 0x000fe2000f8e0204 */
[----:B------:R-:W0:Y:S03]  /*0180*/  LDCU.64 UR6, c[0x0][0x358] ;  /* 0x00006b00ff0677ac */ /* 0x000e260008000a00 */
[----:B-1----:R-:W-:-:S08]  /*0190*/  IMAD.WIDE.U32 R8, R4, 0x8, R8 ;  /* 0x0000000804087825 */ /* 0x002fd000078e0008 */
[----:B------:R-:W-:Y:S05]  /*01a0*/  @!P0 BRA P1, `(.L_x_6) ;  /* 0x0000000000148947 */ /* 0x000fea0000800000 */
[----:B------:R-:W1:Y:S02]  /*01b0*/  LDC.64 R2, c[0x0][0x398] ;  /* 0x0000e600ff027b82 */ /* 0x000e640000000a00 */
[----:B-1----:R-:W-:-:S06]  /*01c0*/  IMAD.WIDE.U32 R4, R4, 0x8, R2 ;  /* 0x0000000804047825 */ /* 0x002fcc00078e0002 */
[----:B0-----:R-:W2:Y:S04]  /*01d0*/  LDG.E.64 R4, desc[UR6][R4.64] ;  /* 0x0000000604047981 */ /* 0x001ea8000c1e1b00 */
[----:B--2---:R-:W-:Y:S01]  /*01e0*/  STG.E.64 desc[UR6][R8.64], R4 ;  /* 0x0000000408007986 */ /* 0x004fe2000c101b06 */
[----:B------:R-:W-:Y:S05]  /*01f0*/  EXIT ;  /* 0x000000000000794d */ /* 0x000fea0003800000 */
.L_x_6:
[----:B------:R-:W-:Y:S02]  /*0200*/  ISETP.GE.AND P0, PT, R6, -0x1, PT ;  /* 0xffffffff0600780c */ /* 0x000fe40003f06270 */
[----:B------:R-:W-:-:S11]  /*0210*/  CS2R R24, SRZ ;  /* 0x0000000000187805 */ /* 0x000fd6000001ff00 */
[----:B------:R-:W-:Y:S05]  /*0220*/  @!P0 BRA `(.L_x_7) ;  /* 0x0000000800588947 */ /* 0x000fea0003800000 */
[----:B------:R-:W-:Y:S02]  /*0230*/  IABS R6, R3 ;  /* 0x0000000300067213 */ /* 0x000fe40000000000 */
[----:B------:R-:W-:-:S03]  /*0240*/  CS2R R24, SRZ ;  /* 0x0000000000187805 */ /* 0x000fc6000001ff00 */
[----:B------:R-:W-:-:S04]  /*0250*/  IMAD.IADD R5, R3, 0x1, R6 ;  /* 0x0000000103057824 */ /* 0x000fc800078e0206 */
[C---:B------:R-:W-:Y:S01]  /*0260*/  VIADD R6, R5.reuse, 0x1 ;  /* 0x0000000105067836 */ /* 0x040fe20000000000 */
[----:B------:R-:W-:Y:S02]  /*0270*/  ISETP.GE.U32.AND P1, PT, R5, 0xf, PT ;  /* 0x0000000f0500780c */ /* 0x000fe40003f26070 */
[----:B------:R-:W-:Y:S02]  /*0280*/  IADD3 R5, PT, PT, -R3, RZ, RZ ;  /* 0x000000ff03057210 */ /* 0x000fe40007ffe1ff */
[----:B------:R-:W-:-:S04]  /*0290*/  LOP3.LUT R7, R6, 0xf, RZ, 0xc0, !PT ;  /* 0x0000000f06077812 */ /* 0x000fc800078ec0ff */
[----:B------:R-:W-:-:S05]  /*02a0*/  ISETP.NE.AND P0, PT, R7, RZ, PT ;  /* 0x000000ff0700720c */ /* 0x000fca0003f05270 */
[----:B------:R-:W-:Y:S08]  /*02b0*/  @!P1 BRA `(.L_x_8) ;  /* 0x0000000000fc9947 */ /* 0x000ff00003800000 */
[----:B------:R-:W-:Y:S01]  /*02c0*/  LOP3.LUT R27, R6, 0xfffffff0, RZ, 0xc0, !PT ;  /* 0xfffffff0061b7812 */ /* 0x000fe200078ec0ff */
[----:B------:R-:W-:Y:S01]  /*02d0*/  IMAD.IADD R28, R4, 0x1, -R3 ;  /* 0x00000001041c7824 */ /* 0x000fe200078e0a03 */
[----:B------:R-:W-:Y:S01]  /*02e0*/  CS2R R24, SRZ ;  /* 0x0000000000187805 */ /* 0x000fe2000001ff00 */
[----:B------:R-:W-:Y:S02]  /*02f0*/  IMAD.MOV.U32 R26, RZ, RZ, RZ ;  /* 0x000000ffff1a7224 */ /* 0x000fe400078e00ff */
[----:B------:R-:W-:-:S07]  /*0300*/  IMAD.MOV R27, RZ, RZ, -R27 ;  /* 0x000000ffff1b7224 */ /* 0x000fce00078e0a1b */
.L_x_9:
[----:B------:R-:W1:Y:S08]  /*0310*/  LDC.64 R10, c[0x0][0x3b0] ;  /* 0x0000ec00ff0a7b82 */ /* 0x000e700000000a00 */
[----:B------:R-:W2:Y:S01]  /*0320*/  LDC.64 R22, c[0x0][0x398] ;  /* 0x0000e600ff167b82 */ /* 0x000ea20000000a00 */
[----:B-1----:R-:W-:-:S05]  /*0330*/  IMAD.WIDE R10, R26, 0x8, R10 ;  /* 0x000000081a0a7825 */ /* 0x002fca00078e020a */
[----:B0-----:R-:W3:Y:S01]  /*0340*/  LDG.E.64 R12, desc[UR6][R10.64] ;  /* 0x000000060a0c7981 */ /* 0x001ee2000c1e1b00 */
[----:B--2---:R-:W-:-:S03]  /*0350*/  IMAD.WIDE R22, R28, 0x8, R22 ;  /* 0x000000081c167825 */ /* 0x004fc600078e0216 */
[----:B------:R-:W2:Y:S04]  /*0360*/  LDG.E.64 R14, desc[UR6][R10.64+0x8] ;  /* 0x000008060a0e7981 */ /* 0x000ea8000c1e1b00 */
[----:B------:R-:W3:Y:S04]  /*0370*/  LDG.E.64 R20, desc[UR6][R22.64] ;  /* 0x0000000616147981 */ /* 0x000ee8000c1e1b00 */
[----:B------:R-:W2:Y:S04]  /*0380*/  LDG.E.64 R18, desc[UR6][R22.64+0x8] ;  /* 0x0000080616127981 */ /* 0x000ea8000c1e1b00 */
[----:B------:R-:W4:Y:S01]  /*0390*/  LDG.E.64 R16, desc[UR6][R22.64+0x10] ;  /* 0x0000100616107981 */ /* 0x000f22000c1e1b00 */
[----:B---3--:R-:W-:-:S03]  /*03a0*/  DFMA R20, R12, R20, R24 ;  /* 0x000000140c14722b */ /* 0x008fc60000000018 */
[----:B------:R-:W4:Y:S04]  /*03b0*/  LDG.E.64 R12, desc[UR6][R10.64+0x10] ;  /* 0x000010060a0c7981 */ /* 0x000f28000c1e1b00 */
[----:B------:R-:W3:Y:S01]  /*03c0*/  LDG.E.64 R24, desc[UR6][R22.64+0x78] ;  /* 0x0000780616187981 */ /* 0x000ee2000c1e1b00 */
[----:B--2---:R-:W-:-:S03]  /*03d0*/  DFMA R18, R14, R18, R20 ;  /* 0x000000120e12722b */ /* 0x004fc60000000014 */
[----:B------:R-:W2:Y:S04]  /*03e0*/  LDG.E.64 R14, desc[UR6][R10.64+0x18] ;  /* 0x000018060a0e7981 */ /* 0x000ea8000c1e1b00 */
[----:B------:R-:W2:Y:S01]  /*03f0*/  LDG.E.64 R20, desc[UR6][R22.64+0x18] ;  /* 0x0000180616147981 */ /* 0x000ea2000c1e1b00 */
[----:B----4-:R-:W-:-:S03]  /*0400*/  DFMA R16, R12, R16, R18 ;  /* 0x000000100c10722b */ /* 0x010fc60000000012 */
[----:B------:R-:W4:Y:S04]  /*0410*/  LDG.E.64 R12, desc[UR6][R10.64+0x20] ;  /* 0x000020060a0c7981 */ /* 0x000f28000c1e1b00 */
[----:B------:R-:W4:Y:S01]  /*0420*/  LDG.E.64 R18, desc[UR6][R22.64+0x20] ;  /* 0x0000200616127981 */ /* 0x000f22000c1e1b00 */
        /* <DEDUP_REMOVED lines=29> */
[----:B------:R-:W4:Y:S04]  /*0600*/  LDG.E.64 R14, desc[UR6][R22.64+0x70] ;  /* 0x00007006160e7981 */ /* 0x000f28000c1e1b00 */
[----:B------:R-:W3:Y:S01]  /*0610*/  LDG.E.64 R10, desc[UR6][R10.64+0x78] ;  /* 0x000078060a0a7981 */ /* 0x000ee2000c1e1b00 */
[----:B------:R-:W-:Y:S01]  /*0620*/  IADD3 R27, PT, PT, R27, 0x10, RZ ;  /* 0x000000101b1b7810 */ /* 0x000fe20007ffe0ff */
[----:B--2---:R-:W-:-:S03]  /*0630*/  DFMA R16, R16, R18, R20 ;  /* 0x000000121010722b */ /* 0x004fc60000000014 */
[----:B------:R-:W-:Y:S01]  /*0640*/  ISETP.NE.AND P1, PT, R27, RZ, PT ;  /* 0x000000ff1b00720c */ /* 0x000fe20003f25270 */
[----:B------:R-:W-:Y:S02]  /*0650*/  VIADD R5, R5, 0x10 ;  /* 0x0000001005057836 */ /* 0x000fe40000000000 */
[----:B------:R-:W-:Y:S02]  /*0660*/  VIADD R26, R26, 0x10 ;  /* 0x000000101a1a7836 */ /* 0x000fe40000000000 */
[----:B------:R-:W-:Y:S01]  /*0670*/  VIADD R28, R28, 0x10 ;  /* 0x000000101c1c7836 */ /* 0x000fe20000000000 */
[----:B----4-:R-:W-:-:S08]  /*0680*/  DFMA R12, R12, R14, R16 ;  /* 0x0000000e0c0c722b */ /* 0x010fd00000000010 */
[----:B---3--:R-:W-:Y:S01]  /*0690*/  DFMA R24, R10, R24, R12 ;  /* 0x000000180a18722b */ /* 0x008fe2000000000c */
[----:B------:R-:W-:Y:S10]  /*06a0*/  @P1 BRA `(.L_x_9) ;  /* 0xfffffffc00181947 */ /* 0x000ff4000383ffff */
.L_x_8:
[----:B------:R-:W-:Y:S05]  /*06b0*/  @!P0 BRA `(.L_x_7) ;  /* 0x0000000400348947 */ /* 0x000fea0003800000 */
[----:B------:R-:W-:Y:S02]  /*06c0*/  ISETP.GE.U32.AND P0, PT, R7, 0x8, PT ;  /* 0x000000080700780c */ /* 0x000fe40003f06070 */
[----:B------:R-:W-:-:S04]  /*06d0*/  LOP3.LUT R26, R6, 0x7, RZ, 0xc0, !PT ;  /* 0x00000007061a7812 */ /* 0x000fc800078ec0ff */
[----:B------:R-:W-:-:S07]  /*06e0*/  ISETP.NE.AND P1, PT, R26, RZ, PT ;  /* 0x000000ff1a00720c */ /* 0x000fce0003f25270 */
[----:B------:R-:W-:Y:S06]  /*06f0*/  @!P0 BRA `(.L_x_10) ;  /* 0x00000000007c8947 */ /* 0x000fec0003800000 */
[----:B------:R-:W1:Y:S01]  /*0700*/  LDC.64 R12, c[0x0][0x3b0] ;  /* 0x0000ec00ff0c7b82 */ /* 0x000e620000000a00 */
[----:B------:R-:W-:Y:S01]  /*0710*/  IADD3 R7, PT, PT, R3, R5, RZ ;  /* 0x0000000503077210 */ /* 0x000fe20007ffe0ff */
[----:B------:R-:W-:-:S06]  /*0720*/  IMAD.IADD R15, R4, 0x1, R5 ;  /* 0x00000001040f7824 */ /* 0x000fcc00078e0205 */
[----:B------:R-:W2:Y:S01]  /*0730*/  LDC.64 R10, c[0x0][0x398] ;  /* 0x0000e600ff0a7b82 */ /* 0x000ea20000000a00 */
[----:B-1----:R-:W-:-:S05]  /*0740*/  IMAD.WIDE R12, R7, 0x8, R12 ;  /* 0x00000008070c7825 */ /* 0x002fca00078e020c */
[----:B0-----:R-:W3:Y:S01]  /*0750*/  LDG.E.64 R20, desc[UR6][R12.64] ;  /* 0x000000060c147981 */ /* 0x001ee2000c1e1b00 */
[----:B--2---:R-:W-:-:S03]  /*0760*/  IMAD.WIDE R10, R15, 0x8, R10 ;  /* 0x000000080f0a7825 */ /* 0x004fc600078e020a */
[----:B------:R-:W2:Y:S04]  /*0770*/  LDG.E.64 R18, desc[UR6][R12.64+0x8] ;  /* 0x000008060c127981 */ /* 0x000ea8000c1e1b00 */
[----:B------:R-:W3:Y:S04]  /*0780*/  LDG.E.64 R14, desc[UR6][R10.64] ;  /* 0x000000060a0e7981 */ /* 0x000ee8000c1e1b00 */
[----:B------:R-:W2:Y:S04]  /*0790*/  LDG.E.64 R16, desc[UR6][R10.64+0x8] ;  /* 0x000008060a107981 */ /* 0x000ea8000c1e1b00 */
[----:B------:R-:W4:Y:S04]  /*07a0*/  LDG.E.64 R22, desc[UR6][R10.64+0x10] ;  /* 0x000010060a167981 */ /* 0x000f28000c1e1b00 */
[----:B------:R-:W5:Y:S01]  /*07b0*/  LDG.E.64 R28, desc[UR6][R10.64+0x38] ;  /* 0x000038060a1c7981 */ /* 0x000f62000c1e1b00 */
[----:B---3--:R-:W-:-:S03]  /*07c0*/  DFMA R24, R20, R14, R24 ;  /* 0x0000000e1418722b */ /* 0x008fc60000000018 */
[----:B------:R-:W4:Y:S04]  /*07d0*/  LDG.E.64 R14, desc[UR6][R12.64+0x10] ;  /* 0x000010060c0e7981 */ /* 0x000f28000c1e1b00 */
[----:B------:R-:W3:Y:S01]  /*07e0*/  LDG.E.64 R20, desc[UR6][R12.64+0x18] ;  /* 0x000018060c147981 */ /* 0x000ee2000c1e1b00 */
[----:B--2---:R-:W-:-:S03]  /*07f0*/  DFMA R16, R18, R16, R24 ;  /* 0x000000101210722b */ /* 0x004fc60000000018 */
[----:B------:R-:W3:Y:S04]  /*0800*/  LDG.E.64 R18, desc[UR6][R10.64+0x18] ;  /* 0x000018060a127981 */ /* 0x000ee8000c1e1b00 */
[----:B------:R-:W5:Y:S01]  /*0810*/  LDG.E.64 R24, desc[UR6][R12.64+0x38] ;  /* 0x000038060c187981 */ /* 0x000f62000c1e1b00 */
[----:B----4-:R-:W-:-:S03]  /*0820*/  DFMA R22, R14, R22, R16 ;  /* 0x000000160e16722b */ /* 0x010fc60000000010 */
[----:B------:R-:W2:Y:S04]  /*0830*/  LDG.E.64 R16, desc[UR6][R12.64+0x20] ;  /* 0x000020060c107981 */ /* 0x000ea8000c1e1b00 */
[----:B------:R-:W2:Y:S01]  /*0840*/  LDG.E.64 R14, desc[UR6][R10.64+0x20] ;  /* 0x000020060a0e7981 */ /* 0x000ea2000c1e1b00 */
[----:B---3--:R-:W-:-:S03]  /*0850*/  DFMA R18, R20, R18, R22 ;  /* 0x000000121412722b */ /* 0x008fc60000000016 */
[----:B------:R-:W3:Y:S04]  /*0860*/  LDG.E.64 R20, desc[UR6][R12.64+0x28] ;  /* 0x000028060c147981 */ /* 0x000ee8000c1e1b00 */
[----:B------:R-:W3:Y:S01]  /*0870*/  LDG.E.64 R22, desc[UR6][R10.64+0x28] ;  /* 0x000028060a167981 */ /* 0x000ee2000c1e1b00 */
[----:B--2---:R-:W-:-:S03]  /*0880*/  DFMA R14, R16, R14, R18 ;  /* 0x0000000e100e722b */ /* 0x004fc60000000012 */
[----:B------:R-:W2:Y:S04]  /*0890*/  LDG.E.64 R16, desc[UR6][R12.64+0x30] ;  /* 0x000030060c107981 */ /* 0x000ea8000c1e1b00 */
[----:B------:R-:W2:Y:S01]  /*08a0*/  LDG.E.64 R18, desc[UR6][R10.64+0x30] ;  /* 0x000030060a127981 */ /* 0x000ea2000c1e1b00 */
[----:B---3--:R-:W-:Y:S01]  /*08b0*/  DFMA R14, R20, R22, R14 ;  /* 0x00000016140e722b */ /* 0x008fe2000000000e */
[----:B------:R-:W-:-:S07]  /*08c0*/  VIADD R5, R5, 0x8 ;  /* 0x0000000805057836 */ /* 0x000fce0000000000 */
[----:B--2---:R-:W-:-:S08]  /*08d0*/  DFMA R14, R16, R18, R14 ;  /* 0x00000012100e722b */ /* 0x004fd0000000000e */
[----:B-----5:R-:W-:-:S11]  /*08e0*/  DFMA R24, R24, R28, R14 ;  /* 0x0000001c1818722b */ /* 0x020fd6000000000e */
.L_x_10:
        /* <DEDUP_REMOVED lines=16> */
[----:B------:R-:W4:Y:S04]  /*09f0*/  LDG.E.64 R12, desc[UR6][R22.64+0x10] ;  /* 0x00001006160c7981 */ /* 0x000f28000c1e1b00 */
[----:B------:R-:W5:Y:S04]  /*0a00*/  LDG.E.64 R26, desc[UR6][R22.64+0x18] ;  /* 0x00001806161a7981 */ /* 0x000f68000c1e1b00 */
[----:B------:R-:W5:Y:S01]  /*0a10*/  LDG.E.64 R6, desc[UR6][R6.64+0x18] ;  /* 0x0000180606067981 */ /* 0x000f62000c1e1b00 */
[----:B------:R-:W-:Y:S01]  /*0a20*/  VIADD R5, R5, 0x4 ;  /* 0x0000000405057836 */ /* 0x000fe20000000000 */
[----:B---3--:R-:W-:-:S08]  /*0a30*/  DFMA R18, R18, R20, R24 ;  /* 0x000000141212722b */ /* 0x008fd00000000018 */
[----:B--2---:R-:W-:-:S08]  /*0a40*/  DFMA R14, R14, R16, R18 ;  /* 0x000000100e0e722b */ /* 0x004fd00000000012 */
[----:B----4-:R-:W-:-:S08]  /*0a50*/  DFMA R10, R10, R12, R14 ;  /* 0x0000000c0a0a722b */ /* 0x010fd0000000000e */
[----:B-----5:R-:W-:-:S11]  /*0a60*/  DFMA R24, R6, R26, R10 ;  /* 0x0000001a0618722b */ /* 0x020fd6000000000a */
.L_x_11:
[----:B------:R-:W-:Y:S05]  /*0a70*/  @!P1 BRA `(.L_x_7) ;  /* 0x0000000000449947 */ /* 0x000fea0003800000 */
[----:B------:R-:W1:Y:S01]  /*0a80*/  LDC.64 R10, c[0x0][0x398] ;  /* 0x0000e600ff0a7b82 */ /* 0x000e620000000a00 */
[----:B------:R-:W2:Y:S01]  /*0a90*/  LDCU UR5, c[0x0][0x3a0] ;  /* 0x00007400ff0577ac */ /* 0x000ea20008000800 */
[----:B------:R-:W-:Y:S01]  /*0aa0*/  IADD3 R13, PT, PT, R0, UR4, R5 ;  /* 0x00000004000d7c10 */ /* 0x000fe2000fffe005 */
[----:B------:R-:W-:Y:S01]  /*0ab0*/  IMAD.MOV R28, RZ, RZ, -R28 ;  /* 0x000000ffff1c7224 */ /* 0x000fe200078e0a1c */
[----:B------:R-:W-:-:S04]  /*0ac0*/  IADD3 R15, PT, PT, R3, R5, RZ ;  /* 0x00000005030f7210 */ /* 0x000fc80007ffe0ff */
[----:B------:R-:W3:Y:S01]  /*0ad0*/  LDC.64 R6, c[0x0][0x3b0] ;  /* 0x0000ec00ff067b82 */ /* 0x000ee20000000a00 */
[----:B--2---:R-:W-:-:S07]  /*0ae0*/  IMAD R13, R2, UR5, R13 ;  /* 0x00000005020d7c24 */ /* 0x004fce000f8e020d */
.L_x_12:
[----:B-1----:R-:W-:-:S04]  /*0af0*/  IMAD.WIDE R2, R13, 0x8, R10 ;  /* 0x000000080d027825 */ /* 0x002fc800078e020a */
[----:B---3--:R-:W-:Y:S02]  /*0b00*/  IMAD.WIDE R4, R15, 0x8, R6 ;  /* 0x000000080f047825 */ /* 0x008fe400078e0206 */
[----:B0-----:R-:W2:Y:S04]  /*0b10*/  LDG.E.64 R2, desc[UR6][R2.64] ;  /* 0x0000000602027981 */ /* 0x001ea8000c1e1b00 */
[----:B------:R-:W2:Y:S01]  /*0b20*/  LDG.E.64 R4, desc[UR6][R4.64] ;  /* 0x0000000604047981 */ /* 0x000ea2000c1e1b00 */
[----:B------:R-:W-:Y:S01]  /*0b30*/  VIADD R28, R28, 0x1 ;  /* 0x000000011c1c7836 */ /* 0x000fe20000000000 */
[----:B------:R-:W-:Y:S01]  /*0b40*/  IADD3 R13, PT, PT, R13, 0x1, RZ ;  /* 0x000000010d0d7810 */ /* 0x000fe20007ffe0ff */
[----:B------:R-:W-:-:S03]  /*0b50*/  VIADD R15, R15, 0x1 ;  /* 0x000000010f0f7836 */ /* 0x000fc60000000000 */
[----:B------:R-:W-:Y:S01]  /*0b60*/  ISETP.NE.AND P0, PT, R28, RZ, PT ;  /* 0x000000ff1c00720c */ /* 0x000fe20003f05270 */
[----:B--2---:R-:W-:-:S12]  /*0b70*/  DFMA R24, R4, R2, R24 ;  /* 0x000000020418722b */ /* 0x004fd80000000018 */
[----:B------:R-:W-:Y:S05]  /*0b80*/  @P0 BRA `(.L_x_12) ;  /* 0xfffffffc00d80947 */ /* 0x000fea000383ffff */
.L_x_7:
[----:B0-----:R-:W-:Y:S01]  /*0b90*/  STG.E.64 desc[UR6][R8.64], R24 ;  /* 0x0000001808007986 */ /* 0x001fe2000c101b06 */
[----:B------:R-:W-:Y:S05]  /*0ba0*/  EXIT ;  /* 0x000000000000794d */ /* 0x000fea0003800000 */
.L_x_13:
        /* <DEDUP_REMOVED lines=13> */
.L_x_15:


//--------------------- .nv.shared.reserved.0     --------------------------
	.section	.nv.shared.reserved.0,"aw",@nobits
	.weak		__nv_reservedSMEM_offset_0_alias
	.size		__nv_reservedSMEM_offset_0_alias, 0, 64
	.other		__nv_reservedSMEM_offset_0_alias,@"STO_CUDA_RESERVED_SHARED STV_DEFAULT"
__nv_reservedSMEM_offset_0_alias:
	.zero		0
	.zero		64


//--------------------- .nv.constant0.lambda_20762 --------------------------
	.section	.nv.constant0.lambda_20762,"a",@progbits
	.sectionflags	@""
	.align	4
.nv.constant0.lambda_20762:
	.zero		1000


//--------------------- .nv.constant0.lambda_20630 --------------------------
	.section	.nv.constant0.lambda_20630,"a",@progbits
	.sectionflags	@""
	.align	4
.nv.constant0.lambda_20630:
	.zero		976


//--------------------- SYMBOLS --------------------------

	.type		.nv.reservedSmem.offset0,@object
	.size		.nv.reservedSmem.offset0,0x4
